//
// Generated by NVIDIA NVVM Compiler
//
// Compiler Build ID: CL-36424714
// Cuda compilation tools, release 13.0, V13.0.88
// Based on NVVM 20.0.0
//

.version 9.0
.target sm_100
.address_size 64

	// .globl	_Z6kernelPi
.global .align 4 .u32 var_a;
.global .align 4 .u32 var_b;
.const .align 4 .f32 var_c = 0f40000000;
.const .align 4 .f32 var_d = 0f3F800000;
.global .align 4 .b8 var_e[4];
.const .align 4 .b8 var_f[4] = {1};
.global .align 4 .u32 var_g;
.global .align 4 .b8 arr_a[40];
.global .align 4 .b8 arr_b[40] = {0, 0, 128, 63, 0, 0, 0, 64, 0, 0, 64, 64};
.const .align 4 .b8 arr_c[40] = {3, 0, 0, 0, 2, 0, 0, 0, 1};
.const .align 4 .b8 arr_d[40] = {2};
.const .align 4 .b8 arr_e[40];
.global .align 4 .b8 arr_f[40] = {1, 0, 0, 0, 1, 0, 0, 0, 1, 0, 0, 0, 1, 0, 0, 0, 1, 0, 0, 0, 1, 0, 0, 0, 1, 0, 0, 0, 1, 0, 0, 0, 1, 0, 0, 0, 1};

.visible .entry _Z6kernelPi(
	.param .u64 .ptr .align 1 _Z6kernelPi_param_0
)
{
	.reg .b32 	%r<12>;
	.reg .b32 	%f<21>;
	.reg .b64 	%rd<3>;

	ld.param.u64 	%rd1, [_Z6kernelPi_param_0];
	cvta.to.global.u64 	%rd2, %rd1;
	mov.b32 	%r1, 0;
	st.global.u32 	[var_a], %r1;
	mov.b32 	%r2, 1;
	st.global.u32 	[var_e], %r2;
	ld.global.u32 	%r3, [var_b];
	cvt.rn.f32.s32 	%f1, %r3;
	ld.const.f32 	%f2, [var_c];
	add.f32 	%f3, %f2, %f1;
	ld.const.f32 	%f4, [var_d];
	add.f32 	%f5, %f3, %f4;
	add.f32 	%f6, %f5, 0f3F800000;
	ld.const.u32 	%r4, [var_f];
	cvt.rn.f32.s32 	%f7, %r4;
	add.f32 	%f8, %f6, %f7;
	mov.b32 	%r5, 1065353216;
	st.global.u32 	[arr_a], %r5;
	ld.global.f32 	%f9, [arr_b];
	add.f32 	%f10, %f9, 0f3F800000;
	ld.const.u32 	%r6, [arr_c];
	cvt.rn.f32.s32 	%f11, %r6;
	add.f32 	%f12, %f10, %f11;
	ld.const.u32 	%r7, [arr_d];
	cvt.rn.f32.s32 	%f13, %r7;
	add.f32 	%f14, %f12, %f13;
	ld.const.u32 	%r8, [arr_e];
	cvt.rn.f32.s32 	%f15, %r8;
	add.f32 	%f16, %f14, %f15;
	ld.global.u32 	%r9, [arr_f];
	cvt.rn.f32.s32 	%f17, %r9;
	add.f32 	%f18, %f16, %f17;
	cvt.rzi.s32.f32 	%r10, %f18;
	cvt.rn.f32.s32 	%f19, %r10;
	add.f32 	%f20, %f8, %f19;
	cvt.rzi.s32.f32 	%r11, %f20;
	st.global.u32 	[%rd2], %r11;
	ret;

}
	// .globl	_Z7kernel2Pi
.visible .entry _Z7kernel2Pi(
	.param .u64 .ptr .align 1 _Z7kernel2Pi_param_0
)
{
	.reg .b32 	%r<2>;
	.reg .b64 	%rd<3>;

	ld.param.u64 	%rd1, [_Z7kernel2Pi_param_0];
	cvta.to.global.u64 	%rd2, %rd1;
	ld.global.u32 	%r1, [var_g];
	st.global.u32 	[%rd2], %r1;
	ret;

}


// ===== COMPILED SASS (sm_100) =====

	.target	sm_100

	.elftype	@"ET_EXEC"


//--------------------- .note.nv.tkinfo           --------------------------
	.section	.note.nv.tkinfo,"",@"SHT_NOTE"
	.sectionflags	@"SHF_NOTE_NV_TKINFO"
	.tkinfo
        /*0018*/ 	.word	0x00000002
        /*0030*/ 	.string	""
        /*0030*/ 	.string	"ptxas"
        /*0030*/ 	.string	"Cuda compilation tools, release 13.0, V13.0.88"
        /*0030*/ 	.string	"Build cuda_13.0.r13.0/compiler.36424714_0"
        /*0030*/ 	.string	"-arch sm_100 -m 64 "



//--------------------- .note.nv.cuinfo           --------------------------
	.section	.note.nv.cuinfo,"",@"SHT_NOTE"
	.sectionflags	@"SHF_NOTE_NV_CUINFO"
        /*0018*/ 	.short	0x0002
        /*001a*/ 	.short	0x0064
        /*001c*/ 	.short	0x0082
	.zero		2


//--------------------- .nv.info                  --------------------------
	.section	.nv.info,"",@"SHT_CUDA_INFO"
	.align	4


	//----- nvinfo : EIATTR_REGCOUNT
	.align		4
        /*0000*/ 	.byte	0x04, 0x2f
        /*0002*/ 	.short	(.L_14 - .L_13)
	.align		4
.L_13:
        /*0004*/ 	.word	index@(_Z6kernelPi)
        /*0008*/ 	.word	0x00000016


	//----- nvinfo : EIATTR_FRAME_SIZE
	.align		4
.L_14:
        /*000c*/ 	.byte	0x04, 0x11
        /*000e*/ 	.short	(.L_16 - .L_15)
	.align		4
.L_15:
        /*0010*/ 	.word	index@(_Z6kernelPi)
        /*0014*/ 	.word	0x00000000


	//----- nvinfo : EIATTR_REGCOUNT
	.align		4
.L_16:
        /*0018*/ 	.byte	0x04, 0x2f
        /*001a*/ 	.short	(.L_18 - .L_17)
	.align		4
.L_17:
        /*001c*/ 	.word	index@(_Z7kernel2Pi)
        /*0020*/ 	.word	0x00000008


	//----- nvinfo : EIATTR_FRAME_SIZE
	.align		4
.L_18:
        /*0024*/ 	.byte	0x04, 0x11
        /*0026*/ 	.short	(.L_20 - .L_19)
	.align		4
.L_19:
        /*0028*/ 	.word	index@(_Z7kernel2Pi)
        /*002c*/ 	.word	0x00000000


	//----- nvinfo : EIATTR_MIN_STACK_SIZE
	.align		4
.L_20:
        /*0030*/ 	.byte	0x04, 0x12
        /*0032*/ 	.short	(.L_22 - .L_21)
	.align		4
.L_21:
        /*0034*/ 	.word	index@(_Z7kernel2Pi)
        /*0038*/ 	.word	0x00000000


	//----- nvinfo : EIATTR_MIN_STACK_SIZE
	.align		4
.L_22:
        /*003c*/ 	.byte	0x04, 0x12
        /*003e*/ 	.short	(.L_24 - .L_23)
	.align		4
.L_23:
        /*0040*/ 	.word	index@(_Z6kernelPi)
        /*0044*/ 	.word	0x00000000
.L_24:


//--------------------- .nv.compat                --------------------------
	.section	.nv.compat,"",@"SHT_CUDA_COMPAT_INFO"
	.align	4
        /*0000*/ 	.byte	0x02, 0x09, 0x00, 0x00, 0x02, 0x02, 0x01, 0x00, 0x02, 0x05, 0x05, 0x00, 0x03, 0x07, 0x01, 0x01
        /*0010*/ 	.byte	0x02, 0x03, 0x00, 0x00, 0x02, 0x06, 0x01, 0x00, 0x04, 0x0b, 0x08, 0x00, 0x09, 0x00, 0x00, 0x00
        /*0020*/ 	.byte	0x00, 0x00, 0x00, 0x00


//--------------------- .nv.info._Z7kernel2Pi     --------------------------
	.section	.nv.info._Z7kernel2Pi,"",@"SHT_CUDA_INFO"
	.sectionflags	@""
	.align	4


	//----- nvinfo : EIATTR_CUDA_API_VERSION
	.align		4
        /*0000*/ 	.byte	0x04, 0x37
        /*0002*/ 	.short	(.L_26 - .L_25)
.L_25:
        /*0004*/ 	.word	0x00000082


	//----- nvinfo : EIATTR_KPARAM_INFO
	.align		4
.L_26:
        /*0008*/ 	.byte	0x04, 0x17
        /*000a*/ 	.short	(.L_28 - .L_27)
.L_27:
        /*000c*/ 	.word	0x00000000
        /*0010*/ 	.short	0x0000
        /*0012*/ 	.short	0x0000
        /*0014*/ 	.byte	0x00, 0xf5, 0x21, 0x00


	//----- nvinfo : EIATTR_SPARSE_MMA_MASK
	.align		4
.L_28:
        /*0018*/ 	.byte	0x03, 0x50
        /*001a*/ 	.short	0x0000


	//----- nvinfo : EIATTR_MAXREG_COUNT
	.align		4
        /*001c*/ 	.byte	0x03, 0x1b
        /*001e*/ 	.short	0x00ff


	//----- nvinfo : EIATTR_MERCURY_ISA_VERSION
	.align		4
        /*0020*/ 	.byte	0x03, 0x5f
        /*0022*/ 	.short	0x0101


	//----- nvinfo : EIATTR_VRC_CTA_INIT_COUNT
	.align		4
        /*0024*/ 	.byte	0x02, 0x4a
	.zero		1
	.zero		1


	//----- nvinfo : EIATTR_EXIT_INSTR_OFFSETS
	.align		4
        /*0028*/ 	.byte	0x04, 0x1c
        /*002a*/ 	.short	(.L_30 - .L_29)


	//   ....[0]....
.L_29:
        /*002c*/ 	.word	0x00000060


	//----- nvinfo : EIATTR_CBANK_PARAM_SIZE
	.align		4
.L_30:
        /*0030*/ 	.byte	0x03, 0x19
        /*0032*/ 	.short	0x0008


	//----- nvinfo : EIATTR_PARAM_CBANK
	.align		4
        /*0034*/ 	.byte	0x04, 0x0a
        /*0036*/ 	.short	(.L_32 - .L_31)
	.align		4
.L_31:
        /*0038*/ 	.word	index@(.nv.constant0._Z7kernel2Pi)
        /*003c*/ 	.short	0x0380
        /*003e*/ 	.short	0x0008


	//----- nvinfo : EIATTR_SW_WAR
	.align		4
.L_32:
        /*0040*/ 	.byte	0x04, 0x36
        /*0042*/ 	.short	(.L_34 - .L_33)
.L_33:
        /*0044*/ 	.word	0x00000008
.L_34:


//--------------------- .nv.info._Z6kernelPi      --------------------------
	.section	.nv.info._Z6kernelPi,"",@"SHT_CUDA_INFO"
	.sectionflags	@""
	.align	4


	//----- nvinfo : EIATTR_CUDA_API_VERSION
	.align		4
        /*0000*/ 	.byte	0x04, 0x37
        /*0002*/ 	.short	(.L_36 - .L_35)
.L_35:
        /*0004*/ 	.word	0x00000082


	//----- nvinfo : EIATTR_KPARAM_INFO
	.align		4
.L_36:
        /*0008*/ 	.byte	0x04, 0x17
        /*000a*/ 	.short	(.L_38 - .L_37)
.L_37:
        /*000c*/ 	.word	0x00000000
        /*0010*/ 	.short	0x0000
        /*0012*/ 	.short	0x0000
        /*0014*/ 	.byte	0x00, 0xf5, 0x21, 0x00


	//----- nvinfo : EIATTR_SPARSE_MMA_MASK
	.align		4
.L_38:
        /*0018*/ 	.byte	0x03, 0x50
        /*001a*/ 	.short	0x0000


	//----- nvinfo : EIATTR_MAXREG_COUNT
	.align		4
        /*001c*/ 	.byte	0x03, 0x1b
        /*001e*/ 	.short	0x00ff


	//----- nvinfo : EIATTR_MERCURY_ISA_VERSION
	.align		4
        /*0020*/ 	.byte	0x03, 0x5f
        /*0022*/ 	.short	0x0101


	//----- nvinfo : EIATTR_VRC_CTA_INIT_COUNT
	.align		4
        /*0024*/ 	.byte	0x02, 0x4a
	.zero		1
	.zero		1


	//----- nvinfo : EIATTR_EXIT_INSTR_OFFSETS
	.align		4
        /*0028*/ 	.byte	0x04, 0x1c
        /*002a*/ 	.short	(.L_40 - .L_39)


	//   ....[0]....
.L_39:
        /*002c*/ 	.word	0x00000280


	//----- nvinfo : EIATTR_CBANK_PARAM_SIZE
	.align		4
.L_40:
        /*0030*/ 	.byte	0x03, 0x19
        /*0032*/ 	.short	0x0008


	//----- nvinfo : EIATTR_PARAM_CBANK
	.align		4
        /*0034*/ 	.byte	0x04, 0x0a
        /*0036*/ 	.short	(.L_42 - .L_41)
	.align		4
.L_41:
        /*0038*/ 	.word	index@(.nv.constant0._Z6kernelPi)
        /*003c*/ 	.short	0x0380
        /*003e*/ 	.short	0x0008


	//----- nvinfo : EIATTR_SW_WAR
	.align		4
.L_42:
        /*0040*/ 	.byte	0x04, 0x36
        /*0042*/ 	.short	(.L_44 - .L_43)
.L_43:
        /*0044*/ 	.word	0x00000008
.L_44:


//--------------------- .nv.callgraph             --------------------------
	.section	.nv.callgraph,"",@"SHT_CUDA_CALLGRAPH"
	.align	4
	.sectionentsize	8
	.align		4
        /*0000*/ 	.word	0x00000000
	.align		4
        /*0004*/ 	.word	0xffffffff
	.align		4
        /*0008*/ 	.word	0x00000000
	.align		4
        /*000c*/ 	.word	0xfffffffe
	.align		4
        /*0010*/ 	.word	0x00000000
	.align		4
        /*0014*/ 	.word	0xfffffffd
	.align		4
        /*0018*/ 	.word	0x00000000
	.align		4
        /*001c*/ 	.word	0xfffffffc


//--------------------- .nv.constant4             --------------------------
	.section	.nv.constant4,"a",@progbits
	.align	8
	.align		8
.nv.constant4:
        /*0000*/ 	.dword	var_a
	.align		8
        /*0008*/ 	.dword	var_b
	.align		8
        /*0010*/ 	.dword	var_e
	.align		8
        /*0018*/ 	.dword	var_g
	.align		8
        /*0020*/ 	.dword	arr_a
	.align		8
        /*0028*/ 	.dword	arr_b
	.align		8
        /*0030*/ 	.dword	arr_f


//--------------------- .nv.constant3             --------------------------
	.section	.nv.constant3,"a",@progbits
	.align	4
.nv.constant3:
	.type		var_c,@object
	.size		var_c,(var_d - var_c)
var_c:
        /*0000*/ 	.byte	0x00, 0x00, 0x00, 0x40
	.type		var_d,@object
	.size		var_d,(var_f - var_d)
var_d:
        /*0004*/ 	.byte	0x00, 0x00, 0x80, 0x3f
	.type		var_f,@object
	.size		var_f,(arr_c - var_f)
var_f:
        /*0008*/ 	.byte	0x01, 0x00, 0x00, 0x00
	.type		arr_c,@object
	.size		arr_c,(arr_d - arr_c)
arr_c:
        /*000c*/ 	.byte	0x03, 0x00, 0x00, 0x00, 0x02, 0x00, 0x00, 0x00, 0x01, 0x00, 0x00, 0x00, 0x00, 0x00, 0x00, 0x00
        /*001c*/ 	.byte	0x00, 0x00, 0x00, 0x00, 0x00, 0x00, 0x00, 0x00, 0x00, 0x00, 0x00, 0x00, 0x00, 0x00, 0x00, 0x00
        /*002c*/ 	.byte	0x00, 0x00, 0x00, 0x00, 0x00, 0x00, 0x00, 0x00
	.type		arr_d,@object
	.size		arr_d,(arr_e - arr_d)
arr_d:
        /*0034*/ 	.byte	0x02, 0x00, 0x00, 0x00, 0x00, 0x00, 0x00, 0x00, 0x00, 0x00, 0x00, 0x00, 0x00, 0x00, 0x00, 0x00
        /*0044*/ 	.byte	0x00, 0x00, 0x00, 0x00, 0x00, 0x00, 0x00, 0x00, 0x00, 0x00, 0x00, 0x00, 0x00, 0x00, 0x00, 0x00
        /*0054*/ 	.byte	0x00, 0x00, 0x00, 0x00, 0x00, 0x00, 0x00, 0x00
	.type		arr_e,@object
	.size		arr_e,(.L_11 - arr_e)
arr_e:
	.zero		40
.L_11:


//--------------------- .text._Z7kernel2Pi        --------------------------
	.section	.text._Z7kernel2Pi,"ax",@progbits
	.align	128
        .global         _Z7kernel2Pi
        .type           _Z7kernel2Pi,@function
        .size           _Z7kernel2Pi,(.L_x_2 - _Z7kernel2Pi)
        .other          _Z7kernel2Pi,@"STO_CUDA_ENTRY STV_DEFAULT"
_Z7kernel2Pi:
.text._Z7kernel2Pi:
[----:B------:R-:W-:Y:S08]  /*0000*/  LDC R1, c[0x0][0x37c] ;  /* 0x0000df00ff017b82 */ /* 0x000ff00000000800 */
[----:B------:R-:W0:Y:S01]  /*0010*/  LDC.64 R2, c[0x4][0x18] ;  /* 0x01000600ff027b82 */ /* 0x000e220000000a00 */
[----:B------:R-:W0:Y:S02]  /*0020*/  LDCU.64 UR4, c[0x0][0x358] ;  /* 0x00006b00ff0477ac */ /* 0x000e240008000a00 */
[----:B0-----:R-:W2:Y:S05]  /*0030*/  LDG.E R3, desc[UR4][R2.64] ;  /* 0x0000000402037981 */ /* 0x001eaa000c1e1900 */
[----:B------:R-:W2:Y:S02]  /*0040*/  LDC.64 R4, c[0x0][0x380] ;  /* 0x0000e000ff047b82 */ /* 0x000ea40000000a00 */
[----:B--2---:R-:W-:Y:S01]  /*0050*/  STG.E desc[UR4][R4.64], R3 ;  /* 0x0000000304007986 */ /* 0x004fe2000c101904 */
[----:B------:R-:W-:Y:S05]  /*0060*/  EXIT ;  /* 0x000000000000794d */ /* 0x000fea0003800000 */
.L_x_0:
[----:B------:R-:W-:-:S00]  /*0070*/  BRA `(.L_x_0) ;  /* 0xfffffffc00fc7947 */ /* 0x000fc0000383ffff */
[----:B------:R-:W-:-:S00]  /*0080*/  NOP ;  /* 0x0000000000007918 */ /* 0x000fc00000000000 */
[----:B------:R-:W-:-:S00]  /*0090*/  NOP ;  /* 0x0000000000007918 */ /* 0x000fc00000000000 */
[----:B------:R-:W-:-:S00]  /*00a0*/  NOP ;  /* 0x0000000000007918 */ /* 0x000fc00000000000 */
[----:B------:R-:W-:-:S00]  /*00b0*/  NOP ;  /* 0x0000000000007918 */ /* 0x000fc00000000000 */
[----:B------:R-:W-:-:S00]  /*00c0*/  NOP ;  /* 0x0000000000007918 */ /* 0x000fc00000000000 */
[----:B------:R-:W-:-:S00]  /*00d0*/  NOP ;  /* 0x0000000000007918 */ /* 0x000fc00000000000 */
[----:B------:R-:W-:-:S00]  /*00e0*/  NOP ;  /* 0x0000000000007918 */ /* 0x000fc00000000000 */
[----:B------:R-:W-:-:S00]  /*00f0*/  NOP ;  /* 0x0000000000007918 */ /* 0x000fc00000000000 */
.L_x_2:


//--------------------- .text._Z6kernelPi         --------------------------
	.section	.text._Z6kernelPi,"ax",@progbits
	.align	128
        .global         _Z6kernelPi
        .type           _Z6kernelPi,@function
        .size           _Z6kernelPi,(.L_x_3 - _Z6kernelPi)
        .other          _Z6kernelPi,@"STO_CUDA_ENTRY STV_DEFAULT"
_Z6kernelPi:
.text._Z6kernelPi:
[----:B------:R-:W-:Y:S08]  /*0000*/  LDC R1, c[0x0][0x37c] ;  /* 0x0000df00ff017b82 */ /* 0x000ff00000000800 */
[----:B------:R-:W0:Y:S01]  /*0010*/  LDC.64 R2, c[0x4][RZ] ;  /* 0x01000000ff027b82 */ /* 0x000e220000000a00 */
[----:B------:R-:W0:Y:S01]  /*0020*/  LDCU.64 UR4, c[0x0][0x358] ;  /* 0x00006b00ff0477ac */ /* 0x000e220008000a00 */
[----:B------:R-:W-:Y:S01]  /*0030*/  HFMA2 R17, -RZ, RZ, 0, 5.9604644775390625e-08 ;  /* 0x00000001ff117431 */ /* 0x000fe200000001ff */
[----:B------:R-:W-:Y:S01]  /*0040*/  MOV R19, 0x3f800000 ;  /* 0x3f80000000137802 */ /* 0x000fe20000000f00 */
[----:B------:R-:W1:Y:S04]  /*0050*/  LDCU.128 UR8, c[0x3][URZ] ;  /* 0x00c00000ff0877ac */ /* 0x000e680008000c00 */
[----:B------:R-:W2:Y:S01]  /*0060*/  LDC.64 R4, c[0x4][0x10] ;  /* 0x01000400ff047b82 */ /* 0x000ea20000000a00 */
[----:B------:R-:W3:Y:S01]  /*0070*/  LDCU UR6, c[0x3][0x34] ;  /* 0x00c00680ff0677ac */ /* 0x000ee20008000800 */
[----:B------:R-:W4:Y:S06]  /*0080*/  LDCU UR7, c[0x3][0x5c] ;  /* 0x00c00b80ff0777ac */ /* 0x000f2c0008000800 */
[----:B------:R-:W5:Y:S08]  /*0090*/  LDC.64 R6, c[0x4][0x8] ;  /* 0x01000200ff067b82 */ /* 0x000f700000000a00 */
[----:B------:R-:W1:Y:S01]  /*00a0*/  LDC.64 R8, c[0x4][0x20] ;  /* 0x01000800ff087b82 */ /* 0x000e620000000a00 */
[----:B0-----:R3:W-:Y:S07]  /*00b0*/  STG.E desc[UR4][R2.64], RZ ;  /* 0x000000ff02007986 */ /* 0x0017ee000c101904 */
[----:B------:R-:W0:Y:S01]  /*00c0*/  LDC.64 R10, c[0x4][0x28] ;  /* 0x01000a00ff0a7b82 */ /* 0x000e220000000a00 */
[----:B--2---:R4:W-:Y:S07]  /*00d0*/  STG.E desc[UR4][R4.64], R17 ;  /* 0x0000001104007986 */ /* 0x0049ee000c101904 */
[----:B------:R-:W2:Y:S01]  /*00e0*/  LDC.64 R12, c[0x4][0x30] ;  /* 0x01000c00ff0c7b82 */ /* 0x000ea20000000a00 */
[----:B-----5:R-:W5:Y:S04]  /*00f0*/  LDG.E R6, desc[UR4][R6.64] ;  /* 0x0000000406067981 */ /* 0x020f68000c1e1900 */
[----:B-1----:R-:W-:Y:S04]  /*0100*/  STG.E desc[UR4][R8.64], R19 ;  /* 0x0000001308007986 */ /* 0x002fe8000c101904 */
[----:B0-----:R-:W5:Y:S04]  /*0110*/  LDG.E R10, desc[UR4][R10.64] ;  /* 0x000000040a0a7981 */ /* 0x001f68000c1e1900 */
[----:B--2---:R-:W2:Y:S01]  /*0120*/  LDG.E R12, desc[UR4][R12.64] ;  /* 0x000000040c0c7981 */ /* 0x004ea2000c1e1900 */
[----:B------:R-:W-:-:S02]  /*0130*/  I2FP.F32.S32 R15, UR11 ;  /* 0x0000000b000f7c45 */ /* 0x000fc40008201400 */
[----:B---3--:R-:W-:Y:S02]  /*0140*/  I2FP.F32.S32 R3, UR6 ;  /* 0x0000000600037c45 */ /* 0x008fe40008201400 */
[----:B----4-:R-:W-:Y:S02]  /*0150*/  I2FP.F32.S32 R5, UR7 ;  /* 0x0000000700057c45 */ /* 0x010fe40008201400 */
[----:B-----5:R-:W-:-:S05]  /*0160*/  I2FP.F32.S32 R6, R6 ;  /* 0x0000000600067245 */ /* 0x020fca0000201400 */
[----:B------:R-:W-:-:S04]  /*0170*/  FADD R6, R6, UR8 ;  /* 0x0000000806067e21 */ /* 0x000fc80008000000 */
[----:B------:R-:W-:-:S04]  /*0180*/  FADD R6, R6, UR9 ;  /* 0x0000000906067e21 */ /* 0x000fc80008000000 */
[----:B------:R-:W-:Y:S01]  /*0190*/  FADD R6, R6, 1 ;  /* 0x3f80000006067421 */ /* 0x000fe20000000000 */
[----:B------:R-:W-:-:S04]  /*01a0*/  FADD R0, R10, 1 ;  /* 0x3f8000000a007421 */ /* 0x000fc80000000000 */
[----:B------:R-:W-:-:S04]  /*01b0*/  FADD R0, R0, R15 ;  /* 0x0000000f00007221 */ /* 0x000fc80000000000 */
[----:B------:R-:W-:Y:S01]  /*01c0*/  FADD R0, R0, R3 ;  /* 0x0000000300007221 */ /* 0x000fe20000000000 */
[----:B--2---:R-:W-:-:S03]  /*01d0*/  I2FP.F32.S32 R3, R12 ;  /* 0x0000000c00037245 */ /* 0x004fc60000201400 */
[----:B------:R-:W-:Y:S01]  /*01e0*/  FADD R0, R0, R5 ;  /* 0x0000000500007221 */ /* 0x000fe20000000000 */
[----:B------:R-:W-:-:S03]  /*01f0*/  I2FP.F32.S32 R5, UR10 ;  /* 0x0000000a00057c45 */ /* 0x000fc60008201400 */
[----:B------:R-:W-:Y:S02]  /*0200*/  FADD R0, R0, R3 ;  /* 0x0000000300007221 */ /* 0x000fe40000000000 */
[----:B------:R-:W0:Y:S01]  /*0210*/  LDC.64 R2, c[0x0][0x380] ;  /* 0x0000e000ff027b82 */ /* 0x000e220000000a00 */
[----:B------:R-:W-:-:S03]  /*0220*/  FADD R5, R6, R5 ;  /* 0x0000000506057221 */ /* 0x000fc60000000000 */
[----:B------:R-:W1:Y:S02]  /*0230*/  F2I.TRUNC.NTZ R0, R0 ;  /* 0x0000000000007305 */ /* 0x000e64000020f100 */
[----:B-1----:R-:W-:-:S05]  /*0240*/  I2FP.F32.S32 R4, R0 ;  /* 0x0000000000047245 */ /* 0x002fca0000201400 */
[----:B------:R-:W-:-:S04]  /*0250*/  FADD R4, R5, R4 ;  /* 0x0000000405047221 */ /* 0x000fc80000000000 */
[----:B------:R-:W0:Y:S02]  /*0260*/  F2I.TRUNC.NTZ R5, R4 ;  /* 0x0000000400057305 */ /* 0x000e24000020f100 */
[----:B0-----:R-:W-:Y:S01]  /*0270*/  STG.E desc[UR4][R2.64], R5 ;  /* 0x0000000502007986 */ /* 0x001fe2000c101904 */
[----:B------:R-:W-:Y:S05]  /*0280*/  EXIT ;  /* 0x000000000000794d */ /* 0x000fea0003800000 */
.L_x_1:
        /* <DEDUP_REMOVED lines=15> */
.L_x_3:


//--------------------- .nv.global.init           --------------------------
	.section	.nv.global.init,"aw",@progbits
	.align	4
.nv.global.init:
	.type		arr_b,@object
	.size		arr_b,(arr_f - arr_b)
arr_b:
        /*0000*/ 	.byte	0x00, 0x00, 0x80, 0x3f, 0x00, 0x00, 0x00, 0x40, 0x00, 0x00, 0x40, 0x40, 0x00, 0x00, 0x00, 0x00
        /*0010*/ 	.byte	0x00, 0x00, 0x00, 0x00, 0x00, 0x00, 0x00, 0x00, 0x00, 0x00, 0x00, 0x00, 0x00, 0x00, 0x00, 0x00
        /*0020*/ 	.byte	0x00, 0x00, 0x00, 0x00, 0x00, 0x00, 0x00, 0x00
	.type		arr_f,@object
	.size		arr_f,(.L_12 - arr_f)
arr_f:
        /*0028*/ 	.byte	0x01, 0x00, 0x00, 0x00, 0x01, 0x00, 0x00, 0x00, 0x01, 0x00, 0x00, 0x00, 0x01, 0x00, 0x00, 0x00
        /*0038*/ 	.byte	0x01, 0x00, 0x00, 0x00, 0x01, 0x00, 0x00, 0x00, 0x01, 0x00, 0x00, 0x00, 0x01, 0x00, 0x00, 0x00
        /*0048*/ 	.byte	0x01, 0x00, 0x00, 0x00, 0x01, 0x00, 0x00, 0x00
.L_12:


//--------------------- .nv.shared.reserved.0     --------------------------
	.section	.nv.shared.reserved.0,"aw",@nobits
	.weak		__nv_reservedSMEM_offset_0_alias
	.size		__nv_reservedSMEM_offset_0_alias, 0, 64
	.other		__nv_reservedSMEM_offset_0_alias,@"STO_CUDA_RESERVED_SHARED STV_DEFAULT"
__nv_reservedSMEM_offset_0_alias:
	.zero		0
	.zero		64


//--------------------- .nv.global                --------------------------
	.section	.nv.global,"aw",@nobits
	.align	4
.nv.global:
	.type		var_a,@object
	.size		var_a,(var_e - var_a)
var_a:
	.zero		4
	.type		var_e,@object
	.size		var_e,(var_g - var_e)
var_e:
	.zero		4
	.type		var_g,@object
	.size		var_g,(var_b - var_g)
var_g:
	.zero		4
	.type		var_b,@object
	.size		var_b,(arr_a - var_b)
var_b:
	.zero		4
	.type		arr_a,@object
	.size		arr_a,(.L_7 - arr_a)
arr_a:
	.zero		40
.L_7:


//--------------------- .nv.constant0._Z7kernel2Pi --------------------------
	.section	.nv.constant0._Z7kernel2Pi,"a",@progbits
	.sectionflags	@""
	.align	4
.nv.constant0._Z7kernel2Pi:
	.zero		904


//--------------------- .nv.constant0._Z6kernelPi --------------------------
	.section	.nv.constant0._Z6kernelPi,"a",@progbits
	.sectionflags	@""
	.align	4
.nv.constant0._Z6kernelPi:
	.zero		904


//--------------------- SYMBOLS --------------------------

	.type		.nv.reservedSmem.offset0,@object
	.size		.nv.reservedSmem.offset0,0x4
